//
// Generated by NVIDIA NVVM Compiler
//
// Compiler Build ID: CL-36424714
// Cuda compilation tools, release 13.0, V13.0.88
// Based on NVVM 20.0.0
//

.version 9.0
.target sm_100
.address_size 64

	// .globl	_Z19device_Matrix_multiPKdS0_Pdiii

.visible .entry _Z19device_Matrix_multiPKdS0_Pdiii(
	.param .u64 .ptr .align 1 _Z19device_Matrix_multiPKdS0_Pdiii_param_0,
	.param .u64 .ptr .align 1 _Z19device_Matrix_multiPKdS0_Pdiii_param_1,
	.param .u64 .ptr .align 1 _Z19device_Matrix_multiPKdS0_Pdiii_param_2,
	.param .u32 _Z19device_Matrix_multiPKdS0_Pdiii_param_3,
	.param .u32 _Z19device_Matrix_multiPKdS0_Pdiii_param_4,
	.param .u32 _Z19device_Matrix_multiPKdS0_Pdiii_param_5
)
{
	.reg .pred 	%p<13>;
	.reg .b32 	%r<43>;
	.reg .b64 	%rd<39>;
	.reg .b64 	%fd<68>;

	ld.param.u64 	%rd4, [_Z19device_Matrix_multiPKdS0_Pdiii_param_0];
	ld.param.u64 	%rd5, [_Z19device_Matrix_multiPKdS0_Pdiii_param_1];
	ld.param.u64 	%rd3, [_Z19device_Matrix_multiPKdS0_Pdiii_param_2];
	ld.param.u32 	%r20, [_Z19device_Matrix_multiPKdS0_Pdiii_param_3];
	ld.param.u32 	%r21, [_Z19device_Matrix_multiPKdS0_Pdiii_param_4];
	ld.param.u32 	%r22, [_Z19device_Matrix_multiPKdS0_Pdiii_param_5];
	cvta.to.global.u64 	%rd1, %rd5;
	cvta.to.global.u64 	%rd2, %rd4;
	mov.u32 	%r23, %tid.x;
	mov.u32 	%r24, %ntid.x;
	mov.u32 	%r25, %ctaid.x;
	mad.lo.s32 	%r26, %r24, %r25, %r23;
	div.s32 	%r2, %r26, %r22;
	mul.lo.s32 	%r27, %r2, %r22;
	sub.s32 	%r1, %r26, %r27;
	setp.ge.s32 	%p1, %r2, %r20;
	setp.lt.s32 	%p2, %r22, 0;
	or.pred  	%p3, %p2, %p1;
	@%p3 bra 	$L__BB0_14;
	setp.lt.s32 	%p4, %r21, 1;
	mov.f64 	%fd67, 0d0000000000000000;
	@%p4 bra 	$L__BB0_13;
	mul.lo.s32 	%r3, %r1, %r21;
	and.b32  	%r4, %r21, 7;
	setp.lt.u32 	%p5, %r21, 8;
	mov.f64 	%fd67, 0d0000000000000000;
	mov.b32 	%r41, 0;
	@%p5 bra 	$L__BB0_5;
	and.b32  	%r41, %r21, 2147483640;
	neg.s32 	%r39, %r41;
	shl.b32 	%r7, %r20, 3;
	mov.f64 	%fd67, 0d0000000000000000;
	mul.wide.s32 	%rd10, %r20, 8;
	mov.u32 	%r37, %r3;
	mov.u32 	%r38, %r2;
$L__BB0_4:
	.pragma "nounroll";
	mul.wide.s32 	%rd6, %r37, 8;
	add.s64 	%rd7, %rd1, %rd6;
	mul.wide.s32 	%rd8, %r38, 8;
	add.s64 	%rd9, %rd2, %rd8;
	ld.global.f64 	%fd17, [%rd9];
	ld.global.f64 	%fd18, [%rd7];
	fma.rn.f64 	%fd19, %fd17, %fd18, %fd67;
	add.s64 	%rd11, %rd9, %rd10;
	ld.global.f64 	%fd20, [%rd11];
	ld.global.f64 	%fd21, [%rd7+8];
	fma.rn.f64 	%fd22, %fd20, %fd21, %fd19;
	add.s64 	%rd12, %rd11, %rd10;
	ld.global.f64 	%fd23, [%rd12];
	ld.global.f64 	%fd24, [%rd7+16];
	fma.rn.f64 	%fd25, %fd23, %fd24, %fd22;
	add.s64 	%rd13, %rd12, %rd10;
	ld.global.f64 	%fd26, [%rd13];
	ld.global.f64 	%fd27, [%rd7+24];
	fma.rn.f64 	%fd28, %fd26, %fd27, %fd25;
	add.s64 	%rd14, %rd13, %rd10;
	ld.global.f64 	%fd29, [%rd14];
	ld.global.f64 	%fd30, [%rd7+32];
	fma.rn.f64 	%fd31, %fd29, %fd30, %fd28;
	add.s64 	%rd15, %rd14, %rd10;
	ld.global.f64 	%fd32, [%rd15];
	ld.global.f64 	%fd33, [%rd7+40];
	fma.rn.f64 	%fd34, %fd32, %fd33, %fd31;
	add.s64 	%rd16, %rd15, %rd10;
	ld.global.f64 	%fd35, [%rd16];
	ld.global.f64 	%fd36, [%rd7+48];
	fma.rn.f64 	%fd37, %fd35, %fd36, %fd34;
	add.s64 	%rd17, %rd16, %rd10;
	ld.global.f64 	%fd38, [%rd17];
	ld.global.f64 	%fd39, [%rd7+56];
	fma.rn.f64 	%fd67, %fd38, %fd39, %fd37;
	add.s32 	%r39, %r39, 8;
	add.s32 	%r38, %r38, %r7;
	add.s32 	%r37, %r37, 8;
	setp.ne.s32 	%p6, %r39, 0;
	@%p6 bra 	$L__BB0_4;
$L__BB0_5:
	setp.eq.s32 	%p7, %r4, 0;
	@%p7 bra 	$L__BB0_13;
	and.b32  	%r15, %r21, 3;
	setp.lt.u32 	%p8, %r4, 4;
	@%p8 bra 	$L__BB0_8;
	mad.lo.s32 	%r29, %r41, %r20, %r2;
	add.s32 	%r30, %r41, %r3;
	mul.wide.s32 	%rd18, %r29, 8;
	add.s64 	%rd19, %rd2, %rd18;
	ld.global.f64 	%fd41, [%rd19];
	mul.wide.s32 	%rd20, %r30, 8;
	add.s64 	%rd21, %rd1, %rd20;
	ld.global.f64 	%fd42, [%rd21];
	fma.rn.f64 	%fd43, %fd41, %fd42, %fd67;
	mul.wide.s32 	%rd22, %r20, 8;
	add.s64 	%rd23, %rd19, %rd22;
	ld.global.f64 	%fd44, [%rd23];
	ld.global.f64 	%fd45, [%rd21+8];
	fma.rn.f64 	%fd46, %fd44, %fd45, %fd43;
	add.s64 	%rd24, %rd23, %rd22;
	ld.global.f64 	%fd47, [%rd24];
	ld.global.f64 	%fd48, [%rd21+16];
	fma.rn.f64 	%fd49, %fd47, %fd48, %fd46;
	add.s64 	%rd25, %rd24, %rd22;
	ld.global.f64 	%fd50, [%rd25];
	ld.global.f64 	%fd51, [%rd21+24];
	fma.rn.f64 	%fd67, %fd50, %fd51, %fd49;
	add.s32 	%r41, %r41, 4;
$L__BB0_8:
	setp.eq.s32 	%p9, %r15, 0;
	@%p9 bra 	$L__BB0_13;
	setp.eq.s32 	%p10, %r15, 1;
	@%p10 bra 	$L__BB0_11;
	mad.lo.s32 	%r31, %r41, %r20, %r2;
	add.s32 	%r32, %r41, %r3;
	mul.wide.s32 	%rd26, %r31, 8;
	add.s64 	%rd27, %rd2, %rd26;
	ld.global.f64 	%fd53, [%rd27];
	mul.wide.s32 	%rd28, %r32, 8;
	add.s64 	%rd29, %rd1, %rd28;
	ld.global.f64 	%fd54, [%rd29];
	fma.rn.f64 	%fd55, %fd53, %fd54, %fd67;
	mul.wide.s32 	%rd30, %r20, 8;
	add.s64 	%rd31, %rd27, %rd30;
	ld.global.f64 	%fd56, [%rd31];
	ld.global.f64 	%fd57, [%rd29+8];
	fma.rn.f64 	%fd67, %fd56, %fd57, %fd55;
	add.s32 	%r41, %r41, 2;
$L__BB0_11:
	and.b32  	%r33, %r21, 1;
	setp.eq.b32 	%p11, %r33, 1;
	not.pred 	%p12, %p11;
	@%p12 bra 	$L__BB0_13;
	mad.lo.s32 	%r34, %r41, %r20, %r2;
	add.s32 	%r35, %r41, %r3;
	mul.wide.s32 	%rd32, %r34, 8;
	add.s64 	%rd33, %rd2, %rd32;
	ld.global.f64 	%fd58, [%rd33];
	mul.wide.s32 	%rd34, %r35, 8;
	add.s64 	%rd35, %rd1, %rd34;
	ld.global.f64 	%fd59, [%rd35];
	fma.rn.f64 	%fd67, %fd58, %fd59, %fd67;
$L__BB0_13:
	mad.lo.s32 	%r36, %r1, %r20, %r2;
	cvta.to.global.u64 	%rd36, %rd3;
	mul.wide.s32 	%rd37, %r36, 8;
	add.s64 	%rd38, %rd36, %rd37;
	st.global.f64 	[%rd38], %fd67;
$L__BB0_14:
	ret;

}


// ===== COMPILED SASS (sm_100) =====

	.target	sm_100

	.elftype	@"ET_EXEC"


//--------------------- .note.nv.tkinfo           --------------------------
	.section	.note.nv.tkinfo,"",@"SHT_NOTE"
	.sectionflags	@"SHF_NOTE_NV_TKINFO"
	.tkinfo
        /*0018*/ 	.word	0x00000002
        /*0030*/ 	.string	""
        /*0030*/ 	.string	"ptxas"
        /*0030*/ 	.string	"Cuda compilation tools, release 13.0, V13.0.88"
        /*0030*/ 	.string	"Build cuda_13.0.r13.0/compiler.36424714_0"
        /*0030*/ 	.string	"-arch sm_100 -m 64 "



//--------------------- .note.nv.cuinfo           --------------------------
	.section	.note.nv.cuinfo,"",@"SHT_NOTE"
	.sectionflags	@"SHF_NOTE_NV_CUINFO"
        /*0018*/ 	.short	0x0002
        /*001a*/ 	.short	0x0064
        /*001c*/ 	.short	0x0082
	.zero		2


//--------------------- .nv.info                  --------------------------
	.section	.nv.info,"",@"SHT_CUDA_INFO"
	.align	4


	//----- nvinfo : EIATTR_REGCOUNT
	.align		4
        /*0000*/ 	.byte	0x04, 0x2f
        /*0002*/ 	.short	(.L_1 - .L_0)
	.align		4
.L_0:
        /*0004*/ 	.word	index@(_Z19device_Matrix_multiPKdS0_Pdiii)
        /*0008*/ 	.word	0x00000020


	//----- nvinfo : EIATTR_FRAME_SIZE
	.align		4
.L_1:
        /*000c*/ 	.byte	0x04, 0x11
        /*000e*/ 	.short	(.L_3 - .L_2)
	.align		4
.L_2:
        /*0010*/ 	.word	index@(_Z19device_Matrix_multiPKdS0_Pdiii)
        /*0014*/ 	.word	0x00000000


	//----- nvinfo : EIATTR_MIN_STACK_SIZE
	.align		4
.L_3:
        /*0018*/ 	.byte	0x04, 0x12
        /*001a*/ 	.short	(.L_5 - .L_4)
	.align		4
.L_4:
        /*001c*/ 	.word	index@(_Z19device_Matrix_multiPKdS0_Pdiii)
        /*0020*/ 	.word	0x00000000
.L_5:


//--------------------- .nv.compat                --------------------------
	.section	.nv.compat,"",@"SHT_CUDA_COMPAT_INFO"
	.align	4
        /*0000*/ 	.byte	0x02, 0x09, 0x00, 0x00, 0x02, 0x02, 0x01, 0x00, 0x02, 0x05, 0x05, 0x00, 0x03, 0x07, 0x01, 0x01
        /*0010*/ 	.byte	0x02, 0x03, 0x00, 0x00, 0x02, 0x06, 0x01, 0x00, 0x04, 0x0b, 0x08, 0x00, 0x01, 0x00, 0x00, 0x00
        /*0020*/ 	.byte	0x00, 0x00, 0x00, 0x00


//--------------------- .nv.info._Z19device_Matrix_multiPKdS0_Pdiii --------------------------
	.section	.nv.info._Z19device_Matrix_multiPKdS0_Pdiii,"",@"SHT_CUDA_INFO"
	.sectionflags	@""
	.align	4


	//----- nvinfo : EIATTR_CUDA_API_VERSION
	.align		4
        /*0000*/ 	.byte	0x04, 0x37
        /*0002*/ 	.short	(.L_7 - .L_6)
.L_6:
        /*0004*/ 	.word	0x00000082


	//----- nvinfo : EIATTR_KPARAM_INFO
	.align		4
.L_7:
        /*0008*/ 	.byte	0x04, 0x17
        /*000a*/ 	.short	(.L_9 - .L_8)
.L_8:
        /*000c*/ 	.word	0x00000000
        /*0010*/ 	.short	0x0005
        /*0012*/ 	.short	0x0020
        /*0014*/ 	.byte	0x00, 0xf0, 0x11, 0x00


	//----- nvinfo : EIATTR_KPARAM_INFO
	.align		4
.L_9:
        /*0018*/ 	.byte	0x04, 0x17
        /*001a*/ 	.short	(.L_11 - .L_10)
.L_10:
        /*001c*/ 	.word	0x00000000
        /*0020*/ 	.short	0x0004
        /*0022*/ 	.short	0x001c
        /*0024*/ 	.byte	0x00, 0xf0, 0x11, 0x00


	//----- nvinfo : EIATTR_KPARAM_INFO
	.align		4
.L_11:
        /*0028*/ 	.byte	0x04, 0x17
        /*002a*/ 	.short	(.L_13 - .L_12)
.L_12:
        /*002c*/ 	.word	0x00000000
        /*0030*/ 	.short	0x0003
        /*0032*/ 	.short	0x0018
        /*0034*/ 	.byte	0x00, 0xf0, 0x11, 0x00


	//----- nvinfo : EIATTR_KPARAM_INFO
	.align		4
.L_13:
        /*0038*/ 	.byte	0x04, 0x17
        /*003a*/ 	.short	(.L_15 - .L_14)
.L_14:
        /*003c*/ 	.word	0x00000000
        /*0040*/ 	.short	0x0002
        /*0042*/ 	.short	0x0010
        /*0044*/ 	.byte	0x00, 0xf5, 0x21, 0x00


	//----- nvinfo : EIATTR_KPARAM_INFO
	.align		4
.L_15:
        /*0048*/ 	.byte	0x04, 0x17
        /*004a*/ 	.short	(.L_17 - .L_16)
.L_16:
        /*004c*/ 	.word	0x00000000
        /*0050*/ 	.short	0x0001
        /*0052*/ 	.short	0x0008
        /*0054*/ 	.byte	0x00, 0xf5, 0x21, 0x00


	//----- nvinfo : EIATTR_KPARAM_INFO
	.align		4
.L_17:
        /*0058*/ 	.byte	0x04, 0x17
        /*005a*/ 	.short	(.L_19 - .L_18)
.L_18:
        /*005c*/ 	.word	0x00000000
        /*0060*/ 	.short	0x0000
        /*0062*/ 	.short	0x0000
        /*0064*/ 	.byte	0x00, 0xf5, 0x21, 0x00


	//----- nvinfo : EIATTR_SPARSE_MMA_MASK
	.align		4
.L_19:
        /*0068*/ 	.byte	0x03, 0x50
        /*006a*/ 	.short	0x0000


	//----- nvinfo : EIATTR_MAXREG_COUNT
	.align		4
        /*006c*/ 	.byte	0x03, 0x1b
        /*006e*/ 	.short	0x00ff


	//----- nvinfo : EIATTR_MERCURY_ISA_VERSION
	.align		4
        /*0070*/ 	.byte	0x03, 0x5f
        /*0072*/ 	.short	0x0101


	//----- nvinfo : EIATTR_VRC_CTA_INIT_COUNT
	.align		4
        /*0074*/ 	.byte	0x02, 0x4a
	.zero		1
	.zero		1


	//----- nvinfo : EIATTR_EXIT_INSTR_OFFSETS
	.align		4
        /*0078*/ 	.byte	0x04, 0x1c
        /*007a*/ 	.short	(.L_21 - .L_20)


	//   ....[0]....
.L_20:
        /*007c*/ 	.word	0x00000200


	//   ....[1]....
        /*0080*/ 	.word	0x00000960


	//----- nvinfo : EIATTR_CBANK_PARAM_SIZE
	.align		4
.L_21:
        /*0084*/ 	.byte	0x03, 0x19
        /*0086*/ 	.short	0x0024


	//----- nvinfo : EIATTR_PARAM_CBANK
	.align		4
        /*0088*/ 	.byte	0x04, 0x0a
        /*008a*/ 	.short	(.L_23 - .L_22)
	.align		4
.L_22:
        /*008c*/ 	.word	index@(.nv.constant0._Z19device_Matrix_multiPKdS0_Pdiii)
        /*0090*/ 	.short	0x0380
        /*0092*/ 	.short	0x0024


	//----- nvinfo : EIATTR_SW_WAR
	.align		4
.L_23:
        /*0094*/ 	.byte	0x04, 0x36
        /*0096*/ 	.short	(.L_25 - .L_24)
.L_24:
        /*0098*/ 	.word	0x00000008
.L_25:


//--------------------- .nv.callgraph             --------------------------
	.section	.nv.callgraph,"",@"SHT_CUDA_CALLGRAPH"
	.align	4
	.sectionentsize	8
	.align		4
        /*0000*/ 	.word	0x00000000
	.align		4
        /*0004*/ 	.word	0xffffffff
	.align		4
        /*0008*/ 	.word	0x00000000
	.align		4
        /*000c*/ 	.word	0xfffffffe
	.align		4
        /*0010*/ 	.word	0x00000000
	.align		4
        /*0014*/ 	.word	0xfffffffd
	.align		4
        /*0018*/ 	.word	0x00000000
	.align		4
        /*001c*/ 	.word	0xfffffffc


//--------------------- .text._Z19device_Matrix_multiPKdS0_Pdiii --------------------------
	.section	.text._Z19device_Matrix_multiPKdS0_Pdiii,"ax",@progbits
	.align	128
        .global         _Z19device_Matrix_multiPKdS0_Pdiii
        .type           _Z19device_Matrix_multiPKdS0_Pdiii,@function
        .size           _Z19device_Matrix_multiPKdS0_Pdiii,(.L_x_5 - _Z19device_Matrix_multiPKdS0_Pdiii)
        .other          _Z19device_Matrix_multiPKdS0_Pdiii,@"STO_CUDA_ENTRY STV_DEFAULT"
_Z19device_Matrix_multiPKdS0_Pdiii:
.text._Z19device_Matrix_multiPKdS0_Pdiii:
[----:B------:R-:W-:Y:S08]  /*0000*/  LDC R1, c[0x0][0x37c] ;  /* 0x0000df00ff017b82 */ /* 0x000ff00000000800 */
[----:B------:R-:W0:Y:S01]  /*0010*/  LDC R6, c[0x0][0x3a0] ;  /* 0x0000e800ff067b82 */ /* 0x000e220000000800 */
[----:B------:R-:W1:Y:S01]  /*0020*/  S2R R5, SR_TID.X ;  /* 0x0000000000057919 */ /* 0x000e620000002100 */
[----:B------:R-:W1:Y:S01]  /*0030*/  LDCU UR4, c[0x0][0x360] ;  /* 0x00006c00ff0477ac */ /* 0x000e620008000800 */
[----:B------:R-:W1:Y:S01]  /*0040*/  S2R R4, SR_CTAID.X ;  /* 0x0000000000047919 */ /* 0x000e620000002500 */
[----:B0-----:R-:W-:-:S04]  /*0050*/  IABS R7, R6 ;  /* 0x0000000600077213 */ /* 0x001fc80000000000 */
[----:B------:R-:W0:Y:S01]  /*0060*/  I2F.RP R0, R7 ;  /* 0x0000000700007306 */ /* 0x000e220000209400 */
[----:B-1----:R-:W-:-:S07]  /*0070*/  IMAD R5, R4, UR4, R5 ;  /* 0x0000000404057c24 */ /* 0x002fce000f8e0205 */
[----:B0-----:R-:W0:Y:S02]  /*0080*/  MUFU.RCP R0, R0 ;  /* 0x0000000000007308 */ /* 0x001e240000001000 */
[----:B0-----:R-:W-:Y:S02]  /*0090*/  IADD3 R2, PT, PT, R0, 0xffffffe, RZ ;  /* 0x0ffffffe00027810 */ /* 0x001fe40007ffe0ff */
[----:B------:R-:W-:-:S04]  /*00a0*/  IABS R0, R5 ;  /* 0x0000000500007213 */ /* 0x000fc80000000000 */
[----:B------:R0:W1:Y:S02]  /*00b0*/  F2I.FTZ.U32.TRUNC.NTZ R3, R2 ;  /* 0x0000000200037305 */ /* 0x000064000021f000 */
[----:B0-----:R-:W-:Y:S01]  /*00c0*/  IMAD.MOV.U32 R2, RZ, RZ, RZ ;  /* 0x000000ffff027224 */ /* 0x001fe200078e00ff */
[----:B-1----:R-:W-:-:S05]  /*00d0*/  IADD3 R8, PT, PT, RZ, -R3, RZ ;  /* 0x80000003ff087210 */ /* 0x002fca0007ffe0ff */
[----:B------:R-:W-:-:S04]  /*00e0*/  IMAD R9, R8, R7, RZ ;  /* 0x0000000708097224 */ /* 0x000fc800078e02ff */
[----:B------:R-:W-:-:S06]  /*00f0*/  IMAD.HI.U32 R3, R3, R9, R2 ;  /* 0x0000000903037227 */ /* 0x000fcc00078e0002 */
[----:B------:R-:W-:-:S05]  /*0100*/  IMAD.HI.U32 R3, R3, R0, RZ ;  /* 0x0000000003037227 */ /* 0x000fca00078e00ff */
[----:B------:R-:W-:-:S05]  /*0110*/  IADD3 R2, PT, PT, -R3, RZ, RZ ;  /* 0x000000ff03027210 */ /* 0x000fca0007ffe1ff */
[----:B------:R-:W-:Y:S01]  /*0120*/  IMAD R0, R7, R2, R0 ;  /* 0x0000000207007224 */ /* 0x000fe200078e0200 */
[----:B------:R-:W-:-:S04]  /*0130*/  LOP3.LUT R2, R5, R6, RZ, 0x3c, !PT ;  /* 0x0000000605027212 */ /* 0x000fc800078e3cff */
[----:B------:R-:W-:Y:S02]  /*0140*/  ISETP.GT.U32.AND P2, PT, R7, R0, PT ;  /* 0x000000000700720c */ /* 0x000fe40003f44070 */
[----:B------:R-:W-:-:S11]  /*0150*/  ISETP.GE.AND P1, PT, R2, RZ, PT ;  /* 0x000000ff0200720c */ /* 0x000fd60003f26270 */
[----:B------:R-:W-:Y:S01]  /*0160*/  @!P2 IMAD.IADD R0, R0, 0x1, -R7 ;  /* 0x000000010000a824 */ /* 0x000fe200078e0a07 */
[----:B------:R-:W-:Y:S02]  /*0170*/  @!P2 IADD3 R3, PT, PT, R3, 0x1, RZ ;  /* 0x000000010303a810 */ /* 0x000fe40007ffe0ff */
[----:B------:R-:W-:Y:S02]  /*0180*/  ISETP.NE.AND P2, PT, R6, RZ, PT ;  /* 0x000000ff0600720c */ /* 0x000fe40003f45270 */
[----:B------:R-:W-:Y:S02]  /*0190*/  ISETP.GE.U32.AND P0, PT, R0, R7, PT ;  /* 0x000000070000720c */ /* 0x000fe40003f06070 */
[----:B------:R-:W0:Y:S11]  /*01a0*/  LDC R0, c[0x0][0x398] ;  /* 0x0000e600ff007b82 */ /* 0x000e360000000800 */
[----:B------:R-:W-:-:S05]  /*01b0*/  @P0 VIADD R3, R3, 0x1 ;  /* 0x0000000103030836 */ /* 0x000fca0000000000 */
[----:B------:R-:W-:Y:S02]  /*01c0*/  @!P1 IADD3 R3, PT, PT, -R3, RZ, RZ ;  /* 0x000000ff03039210 */ /* 0x000fe40007ffe1ff */
[----:B------:R-:W-:-:S04]  /*01d0*/  @!P2 LOP3.LUT R3, RZ, R6, RZ, 0x33, !PT ;  /* 0x00000006ff03a212 */ /* 0x000fc800078e33ff */
[----:B0-----:R-:W-:-:S04]  /*01e0*/  ISETP.GE.AND P0, PT, R3, R0, PT ;  /* 0x000000000300720c */ /* 0x001fc80003f06270 */
[----:B------:R-:W-:-:S13]  /*01f0*/  ISETP.LT.OR P0, PT, R6, RZ, P0 ;  /* 0x000000ff0600720c */ /* 0x000fda0000701670 */
[----:B------:R-:W-:Y:S05]  /*0200*/  @P0 EXIT ;  /* 0x000000000000094d */ /* 0x000fea0003800000 */
[----:B------:R-:W0:Y:S01]  /*0210*/  LDC R2, c[0x0][0x39c] ;  /* 0x0000e700ff027b82 */ /* 0x000e220000000800 */
[----:B------:R-:W-:Y:S01]  /*0220*/  IADD3 R4, PT, PT, -R3, RZ, RZ ;  /* 0x000000ff03047210 */ /* 0x000fe20007ffe1ff */
[----:B------:R-:W1:Y:S01]  /*0230*/  LDCU.64 UR4, c[0x0][0x358] ;  /* 0x00006b00ff0477ac */ /* 0x000e620008000a00 */
[----:B------:R-:W-:-:S03]  /*0240*/  CS2R R12, SRZ ;  /* 0x00000000000c7805 */ /* 0x000fc6000001ff00 */
[----:B------:R-:W-:Y:S01]  /*0250*/  IMAD R5, R6, R4, R5 ;  /* 0x0000000406057224 */ /* 0x000fe200078e0205 */
[----:B0-----:R-:W-:-:S13]  /*0260*/  ISETP.GE.AND P0, PT, R2, 0x1, PT ;  /* 0x000000010200780c */ /* 0x001fda0003f06270 */
[----:B-1----:R-:W-:Y:S05]  /*0270*/  @!P0 BRA `(.L_x_0) ;  /* 0x0000000400a88947 */ /* 0x002fea0003800000 */
[C---:B------:R-:W-:Y:S01]  /*0280*/  ISETP.GE.U32.AND P0, PT, R2.reuse, 0x8, PT ;  /* 0x000000080200780c */ /* 0x040fe20003f06070 */
[----:B------:R-:W-:Y:S01]  /*0290*/  IMAD R7, R5, R2, RZ ;  /* 0x0000000205077224 */ /* 0x000fe200078e02ff */
[----:B------:R-:W-:Y:S01]  /*02a0*/  LOP3.LUT R6, R2, 0x7, RZ, 0xc0, !PT ;  /* 0x0000000702067812 */ /* 0x000fe200078ec0ff */
[----:B------:R-:W-:Y:S01]  /*02b0*/  IMAD.MOV.U32 R24, RZ, RZ, RZ ;  /* 0x000000ffff187224 */ /* 0x000fe200078e00ff */
[----:B------:R-:W-:Y:S02]  /*02c0*/  CS2R R12, SRZ ;  /* 0x00000000000c7805 */ /* 0x000fe4000001ff00 */
[----:B------:R-:W-:-:S07]  /*02d0*/  ISETP.NE.AND P1, PT, R6, RZ, PT ;  /* 0x000000ff0600720c */ /* 0x000fce0003f25270 */
[----:B------:R-:W-:Y:S06]  /*02e0*/  @!P0 BRA `(.L_x_1) ;  /* 0x0000000000b48947 */ /* 0x000fec0003800000 */
[----:B------:R-:W-:Y:S02]  /*02f0*/  LOP3.LUT R24, R2, 0x7ffffff8, RZ, 0xc0, !PT ;  /* 0x7ffffff802187812 */ /* 0x000fe400078ec0ff */
[----:B------:R-:W-:Y:S02]  /*0300*/  CS2R R12, SRZ ;  /* 0x00000000000c7805 */ /* 0x000fe4000001ff00 */
[----:B------:R-:W-:Y:S02]  /*0310*/  MOV R4, R7 ;  /* 0x0000000700047202 */ /* 0x000fe40000000f00 */
[----:B------:R-:W-:Y:S01]  /*0320*/  MOV R25, R3 ;  /* 0x0000000300197202 */ /* 0x000fe20000000f00 */
[----:B------:R-:W-:-:S07]  /*0330*/  IMAD.MOV R26, RZ, RZ, -R24 ;  /* 0x000000ffff1a7224 */ /* 0x000fce00078e0a18 */
.L_x_2:
[----:B------:R-:W0:Y:S08]  /*0340*/  LDC.64 R22, c[0x0][0x388] ;  /* 0x0000e200ff167b82 */ /* 0x000e300000000a00 */
[----:B------:R-:W1:Y:S01]  /*0350*/  LDC.64 R18, c[0x0][0x380] ;  /* 0x0000e000ff127b82 */ /* 0x000e620000000a00 */
[----:B0-----:R-:W-:-:S05]  /*0360*/  IMAD.WIDE R22, R4, 0x8, R22 ;  /* 0x0000000804167825 */ /* 0x001fca00078e0216 */
[----:B------:R-:W2:Y:S01]  /*0370*/  LDG.E.64 R16, desc[UR4][R22.64] ;  /* 0x0000000416107981 */ /* 0x000ea2000c1e1b00 */
[----:B-1----:R-:W-:-:S03]  /*0380*/  IMAD.WIDE R18, R25, 0x8, R18 ;  /* 0x0000000819127825 */ /* 0x002fc600078e0212 */
[----:B------:R-:W3:Y:S04]  /*0390*/  LDG.E.64 R14, desc[UR4][R22.64+0x8] ;  /* 0x00000804160e7981 */ /* 0x000ee8000c1e1b00 */
[----:B------:R-:W2:Y:S01]  /*03a0*/  LDG.E.64 R10, desc[UR4][R18.64] ;  /* 0x00000004120a7981 */ /* 0x000ea2000c1e1b00 */
[----:B------:R-:W-:-:S05]  /*03b0*/  IMAD.WIDE R28, R0, 0x8, R18 ;  /* 0x00000008001c7825 */ /* 0x000fca00078e0212 */
[----:B------:R-:W3:Y:S01]  /*03c0*/  LDG.E.64 R8, desc[UR4][R28.64] ;  /* 0x000000041c087981 */ /* 0x000ee2000c1e1b00 */
[----:B------:R-:W-:Y:S01]  /*03d0*/  IMAD.WIDE R20, R0, 0x8, R28 ;  /* 0x0000000800147825 */ /* 0x000fe200078e021c */
[----:B--2---:R-:W-:Y:S02]  /*03e0*/  DFMA R16, R10, R16, R12 ;  /* 0x000000100a10722b */ /* 0x004fe4000000000c */
[----:B------:R-:W2:Y:S04]  /*03f0*/  LDG.E.64 R10, desc[UR4][R22.64+0x10] ;  /* 0x00001004160a7981 */ /* 0x000ea8000c1e1b00 */
[----:B------:R0:W2:Y:S02]  /*0400*/  LDG.E.64 R12, desc[UR4][R20.64] ;  /* 0x00000004140c7981 */ /* 0x0000a4000c1e1b00 */
[----:B---3--:R-:W-:-:S02]  /*0410*/  DFMA R14, R8, R14, R16 ;  /* 0x0000000e080e722b */ /* 0x008fc40000000010 */
[----:B------:R-:W3:Y:S01]  /*0420*/  LDG.E.64 R16, desc[UR4][R22.64+0x18] ;  /* 0x0000180416107981 */ /* 0x000ee2000c1e1b00 */
[----:B0-----:R-:W-:-:S05]  /*0430*/  IMAD.WIDE R20, R0, 0x8, R20 ;  /* 0x0000000800147825 */ /* 0x001fca00078e0214 */
[----:B------:R-:W3:Y:S01]  /*0440*/  LDG.E.64 R8, desc[UR4][R20.64] ;  /* 0x0000000414087981 */ /* 0x000ee2000c1e1b00 */
[C---:B------:R-:W-:Y:S01]  /*0450*/  IMAD.WIDE R18, R0.reuse, 0x8, R20 ;  /* 0x0000000800127825 */ /* 0x040fe200078e0214 */
[----:B--2---:R-:W-:Y:S02]  /*0460*/  DFMA R10, R12, R10, R14 ;  /* 0x0000000a0c0a722b */ /* 0x004fe4000000000e */
[----:B------:R-:W2:Y:S04]  /*0470*/  LDG.E.64 R20, desc[UR4][R22.64+0x38] ;  /* 0x0000380416147981 */ /* 0x000ea8000c1e1b00 */
[----:B------:R-:W4:Y:S04]  /*0480*/  LDG.E.64 R12, desc[UR4][R22.64+0x20] ;  /* 0x00002004160c7981 */ /* 0x000f28000c1e1b00 */
[----:B------:R-:W4:Y:S01]  /*0490*/  LDG.E.64 R14, desc[UR4][R18.64] ;  /* 0x00000004120e7981 */ /* 0x000f22000c1e1b00 */
[----:B------:R-:W-:Y:S01]  /*04a0*/  IMAD.WIDE R28, R0, 0x8, R18 ;  /* 0x00000008001c7825 */ /* 0x000fe200078e0212 */
[----:B---3--:R-:W-:-:S02]  /*04b0*/  DFMA R16, R8, R16, R10 ;  /* 0x000000100810722b */ /* 0x008fc4000000000a */
[----:B------:R-:W3:Y:S04]  /*04c0*/  LDG.E.64 R8, desc[UR4][R22.64+0x28] ;  /* 0x0000280416087981 */ /* 0x000ee8000c1e1b00 */
[----:B------:R0:W3:Y:S02]  /*04d0*/  LDG.E.64 R10, desc[UR4][R28.64] ;  /* 0x000000041c0a7981 */ /* 0x0000e4000c1e1b00 */
[----:B0-----:R-:W-:-:S04]  /*04e0*/  IMAD.WIDE R28, R0, 0x8, R28 ;  /* 0x00000008001c7825 */ /* 0x001fc800078e021c */
[----:B------:R-:W-:-:S06]  /*04f0*/  IMAD.WIDE R18, R0, 0x8, R28 ;  /* 0x0000000800127825 */ /* 0x000fcc00078e021c */
[----:B------:R-:W2:Y:S01]  /*0500*/  LDG.E.64 R18, desc[UR4][R18.64] ;  /* 0x0000000412127981 */ /* 0x000ea2000c1e1b00 */
[----:B----4-:R-:W-:-:S03]  /*0510*/  DFMA R12, R14, R12, R16 ;  /* 0x0000000c0e0c722b */ /* 0x010fc60000000010 */
[----:B------:R-:W4:Y:S04]  /*0520*/  LDG.E.64 R14, desc[UR4][R22.64+0x30] ;  /* 0x00003004160e7981 */ /* 0x000f28000c1e1b00 */
[----:B------:R-:W4:Y:S01]  /*0530*/  LDG.E.64 R16, desc[UR4][R28.64] ;  /* 0x000000041c107981 */ /* 0x000f22000c1e1b00 */
[----:B------:R-:W-:Y:S01]  /*0540*/  IADD3 R26, PT, PT, R26, 0x8, RZ ;  /* 0x000000081a1a7810 */ /* 0x000fe20007ffe0ff */
[----:B---3--:R-:W-:-:S03]  /*0550*/  DFMA R8, R10, R8, R12 ;  /* 0x000000080a08722b */ /* 0x008fc6000000000c */
[----:B------:R-:W-:Y:S01]  /*0560*/  ISETP.NE.AND P0, PT, R26, RZ, PT ;  /* 0x000000ff1a00720c */ /* 0x000fe20003f05270 */
[----:B------:R-:W-:Y:S01]  /*0570*/  IMAD R25, R0, 0x8, R25 ;  /* 0x0000000800197824 */ /* 0x000fe200078e0219 */
[----:B------:R-:W-:-:S03]  /*0580*/  IADD3 R4, PT, PT, R4, 0x8, RZ ;  /* 0x0000000804047810 */ /* 0x000fc60007ffe0ff */
[----:B----4-:R-:W-:-:S08]  /*0590*/  DFMA R8, R16, R14, R8 ;  /* 0x0000000e1008722b */ /* 0x010fd00000000008 */
[----:B--2---:R-:W-:Y:S01]  /*05a0*/  DFMA R12, R18, R20, R8 ;  /* 0x00000014120c722b */ /* 0x004fe20000000008 */
[----:B------:R-:W-:Y:S10]  /*05b0*/  @P0 BRA `(.L_x_2) ;  /* 0xfffffffc00600947 */ /* 0x000ff4000383ffff */
.L_x_1:
[----:B------:R-:W-:Y:S05]  /*05c0*/  @!P1 BRA `(.L_x_0) ;  /* 0x0000000000d49947 */ /* 0x000fea0003800000 */
[----:B------:R-:W-:Y:S02]  /*05d0*/  ISETP.GE.U32.AND P0, PT, R6, 0x4, PT ;  /* 0x000000040600780c */ /* 0x000fe40003f06070 */
[----:B------:R-:W-:-:S04]  /*05e0*/  LOP3.LUT R4, R2, 0x3, RZ, 0xc0, !PT ;  /* 0x0000000302047812 */ /* 0x000fc800078ec0ff */
[----:B------:R-:W-:-:S07]  /*05f0*/  ISETP.NE.AND P1, PT, R4, RZ, PT ;  /* 0x000000ff0400720c */ /* 0x000fce0003f25270 */
[----:B------:R-:W-:Y:S06]  /*0600*/  @!P0 BRA `(.L_x_3) ;  /* 0x0000000000588947 */ /* 0x000fec0003800000 */
[----:B------:R-:W0:Y:S01]  /*0610*/  LDC.64 R10, c[0x0][0x380] ;  /* 0x0000e000ff0a7b82 */ /* 0x000e220000000a00 */
[----:B------:R-:W-:Y:S01]  /*0620*/  IADD3 R15, PT, PT, R7, R24, RZ ;  /* 0x00000018070f7210 */ /* 0x000fe20007ffe0ff */
[----:B------:R-:W-:-:S06]  /*0630*/  IMAD R9, R24, R0, R3 ;  /* 0x0000000018097224 */ /* 0x000fcc00078e0203 */
[----:B------:R-:W1:Y:S01]  /*0640*/  LDC.64 R28, c[0x0][0x388] ;  /* 0x0000e200ff1c7b82 */ /* 0x000e620000000a00 */
[----:B0-----:R-:W-:-:S05]  /*0650*/  IMAD.WIDE R10, R9, 0x8, R10 ;  /* 0x00000008090a7825 */ /* 0x001fca00078e020a */
[----:B------:R-:W2:Y:S01]  /*0660*/  LDG.E.64 R26, desc[UR4][R10.64] ;  /* 0x000000040a1a7981 */ /* 0x000ea2000c1e1b00 */
[----:B-1----:R-:W-:-:S05]  /*0670*/  IMAD.WIDE R28, R15, 0x8, R28 ;  /* 0x000000080f1c7825 */ /* 0x002fca00078e021c */
[----:B------:R-:W2:Y:S01]  /*0680*/  LDG.E.64 R8, desc[UR4][R28.64] ;  /* 0x000000041c087981 */ /* 0x000ea2000c1e1b00 */
[----:B------:R-:W-:-:S03]  /*0690*/  IMAD.WIDE R16, R0, 0x8, R10 ;  /* 0x0000000800107825 */ /* 0x000fc600078e020a */
[----:B------:R-:W3:Y:S04]  /*06a0*/  LDG.E.64 R10, desc[UR4][R28.64+0x8] ;  /* 0x000008041c0a7981 */ /* 0x000ee8000c1e1b00 */
[----:B------:R-:W3:Y:S01]  /*06b0*/  LDG.E.64 R14, desc[UR4][R16.64] ;  /* 0x00000004100e7981 */ /* 0x000ee2000c1e1b00 */
[----:B------:R-:W-:-:S05]  /*06c0*/  IMAD.WIDE R20, R0, 0x8, R16 ;  /* 0x0000000800147825 */ /* 0x000fca00078e0210 */
[----:B------:R-:W4:Y:S01]  /*06d0*/  LDG.E.64 R18, desc[UR4][R20.64] ;  /* 0x0000000414127981 */ /* 0x000f22000c1e1b00 */
[----:B------:R-:W-:-:S03]  /*06e0*/  IMAD.WIDE R22, R0, 0x8, R20 ;  /* 0x0000000800167825 */ /* 0x000fc600078e0214 */
[----:B------:R-:W4:Y:S04]  /*06f0*/  LDG.E.64 R16, desc[UR4][R28.64+0x10] ;  /* 0x000010041c107981 */ /* 0x000f28000c1e1b00 */
[----:B------:R-:W5:Y:S04]  /*0700*/  LDG.E.64 R22, desc[UR4][R22.64] ;  /* 0x0000000416167981 */ /* 0x000f68000c1e1b00 */
[----:B------:R-:W5:Y:S01]  /*0710*/  LDG.E.64 R20, desc[UR4][R28.64+0x18] ;  /* 0x000018041c147981 */ /* 0x000f62000c1e1b00 */
[----:B------:R-:W-:Y:S01]  /*0720*/  IADD3 R24, PT, PT, R24, 0x4, RZ ;  /* 0x0000000418187810 */ /* 0x000fe20007ffe0ff */
[----:B--2---:R-:W-:-:S08]  /*0730*/  DFMA R8, R26, R8, R12 ;  /* 0x000000081a08722b */ /* 0x004fd0000000000c */
[----:B---3--:R-:W-:-:S08]  /*0740*/  DFMA R8, R14, R10, R8 ;  /* 0x0000000a0e08722b */ /* 0x008fd00000000008 */
[----:B----4-:R-:W-:-:S08]  /*0750*/  DFMA R8, R18, R16, R8 ;  /* 0x000000101208722b */ /* 0x010fd00000000008 */
[----:B-----5:R-:W-:-:S11]  /*0760*/  DFMA R12, R22, R20, R8 ;  /* 0x00000014160c722b */ /* 0x020fd60000000008 */
.L_x_3:
[----:B------:R-:W-:Y:S05]  /*0770*/  @!P1 BRA `(.L_x_0) ;  /* 0x0000000000689947 */ /* 0x000fea0003800000 */
[----:B------:R-:W0:Y:S01]  /*0780*/  LDC.64 R14, c[0x0][0x380] ;  /* 0x0000e000ff0e7b82 */ /* 0x000e220000000a00 */
[----:B------:R-:W-:Y:S02]  /*0790*/  ISETP.NE.AND P0, PT, R4, 0x1, PT ;  /* 0x000000010400780c */ /* 0x000fe40003f05270 */
[----:B------:R-:W-:-:S04]  /*07a0*/  LOP3.LUT R2, R2, 0x1, RZ, 0xc0, !PT ;  /* 0x0000000102027812 */ /* 0x000fc800078ec0ff */
[----:B------:R-:W-:Y:S01]  /*07b0*/  ISETP.NE.U32.AND P1, PT, R2, 0x1, PT ;  /* 0x000000010200780c */ /* 0x000fe20003f25070 */
[----:B------:R-:W1:Y:S06]  /*07c0*/  LDC.64 R20, c[0x0][0x388] ;  /* 0x0000e200ff147b82 */ /* 0x000e6c0000000a00 */
[----:B------:R-:W-:Y:S02]  /*07d0*/  @P0 IMAD R23, R24, R0, R3 ;  /* 0x0000000018170224 */ /* 0x000fe400078e0203 */
[----:B------:R-:W2:Y:S01]  /*07e0*/  LDC.64 R10, c[0x0][0x380] ;  /* 0x0000e000ff0a7b82 */ /* 0x000ea20000000a00 */
[----:B------:R-:W-:-:S07]  /*07f0*/  @P0 IMAD.IADD R17, R7, 0x1, R24 ;  /* 0x0000000107110824 */ /* 0x000fce00078e0218 */
[----:B------:R-:W3:Y:S01]  /*0800*/  LDC.64 R8, c[0x0][0x388] ;  /* 0x0000e200ff087b82 */ /* 0x000ee20000000a00 */
[----:B0-----:R-:W-:Y:S01]  /*0810*/  @P0 IMAD.WIDE R22, R23, 0x8, R14 ;  /* 0x0000000817160825 */ /* 0x001fe200078e020e */
[----:B------:R-:W-:-:S03]  /*0820*/  @P0 IADD3 R24, PT, PT, R24, 0x2, RZ ;  /* 0x0000000218180810 */ /* 0x000fc60007ffe0ff */
[----:B-1----:R-:W-:Y:S02]  /*0830*/  @P0 IMAD.WIDE R20, R17, 0x8, R20 ;  /* 0x0000000811140825 */ /* 0x002fe400078e0214 */
[----:B------:R-:W4:Y:S02]  /*0840*/  @P0 LDG.E.64 R16, desc[UR4][R22.64] ;  /* 0x0000000416100981 */ /* 0x000f24000c1e1b00 */
[----:B------:R-:W-:Y:S02]  /*0850*/  @P0 IMAD.WIDE R18, R0, 0x8, R22 ;  /* 0x0000000800120825 */ /* 0x000fe400078e0216 */
[----:B------:R-:W4:Y:S01]  /*0860*/  @P0 LDG.E.64 R14, desc[UR4][R20.64] ;  /* 0x00000004140e0981 */ /* 0x000f22000c1e1b00 */
[----:B------:R-:W-:Y:S01]  /*0870*/  @!P1 IADD3 R27, PT, PT, R7, R24, RZ ;  /* 0x00000018071b9210 */ /* 0x000fe20007ffe0ff */
[----:B------:R-:W-:Y:S02]  /*0880*/  @!P1 IMAD R25, R24, R0, R3 ;  /* 0x0000000018199224 */ /* 0x000fe400078e0203 */
[----:B------:R-:W5:Y:S02]  /*0890*/  @P0 LDG.E.64 R6, desc[UR4][R20.64+0x8] ;  /* 0x0000080414060981 */ /* 0x000f64000c1e1b00 */
[----:B--2---:R-:W-:-:S02]  /*08a0*/  @!P1 IMAD.WIDE R10, R25, 0x8, R10 ;  /* 0x00000008190a9825 */ /* 0x004fc400078e020a */
[----:B------:R-:W5:Y:S02]  /*08b0*/  @P0 LDG.E.64 R18, desc[UR4][R18.64] ;  /* 0x0000000412120981 */ /* 0x000f64000c1e1b00 */
[----:B---3--:R-:W-:Y:S02]  /*08c0*/  @!P1 IMAD.WIDE R8, R27, 0x8, R8 ;  /* 0x000000081b089825 */ /* 0x008fe400078e0208 */
[----:B------:R-:W2:Y:S04]  /*08d0*/  @!P1 LDG.E.64 R10, desc[UR4][R10.64] ;  /* 0x000000040a0a9981 */ /* 0x000ea8000c1e1b00 */
[----:B------:R-:W2:Y:S01]  /*08e0*/  @!P1 LDG.E.64 R8, desc[UR4][R8.64] ;  /* 0x0000000408089981 */ /* 0x000ea2000c1e1b00 */
[----:B----4-:R-:W-:-:S08]  /*08f0*/  @P0 DFMA R14, R16, R14, R12 ;  /* 0x0000000e100e022b */ /* 0x010fd0000000000c */
[----:B-----5:R-:W-:-:S08]  /*0900*/  @P0 DFMA R12, R18, R6, R14 ;  /* 0x00000006120c022b */ /* 0x020fd0000000000e */
[----:B--2---:R-:W-:-:S11]  /*0910*/  @!P1 DFMA R12, R10, R8, R12 ;  /* 0x000000080a0c922b */ /* 0x004fd6000000000c */
.L_x_0:
[----:B------:R-:W0:Y:S01]  /*0920*/  LDC.64 R6, c[0x0][0x390] ;  /* 0x0000e400ff067b82 */ /* 0x000e220000000a00 */
[----:B------:R-:W-:-:S04]  /*0930*/  IMAD R3, R5, R0, R3 ;  /* 0x0000000005037224 */ /* 0x000fc800078e0203 */
[----:B0-----:R-:W-:-:S05]  /*0940*/  IMAD.WIDE R2, R3, 0x8, R6 ;  /* 0x0000000803027825 */ /* 0x001fca00078e0206 */
[----:B------:R-:W-:Y:S01]  /*0950*/  STG.E.64 desc[UR4][R2.64], R12 ;  /* 0x0000000c02007986 */ /* 0x000fe2000c101b04 */
[----:B------:R-:W-:Y:S05]  /*0960*/  EXIT ;  /* 0x000000000000794d */ /* 0x000fea0003800000 */
.L_x_4:
[----:B------:R-:W-:-:S00]  /*0970*/  BRA `(.L_x_4) ;  /* 0xfffffffc00fc7947 */ /* 0x000fc0000383ffff */
[----:B------:R-:W-:-:S00]  /*0980*/  NOP ;  /* 0x0000000000007918 */ /* 0x000fc00000000000 */
[----:B------:R-:W-:-:S00]  /*0990*/  NOP ;  /* 0x0000000000007918 */ /* 0x000fc00000000000 */
[----:B------:R-:W-:-:S00]  /*09a0*/  NOP ;  /* 0x0000000000007918 */ /* 0x000fc00000000000 */
[----:B------:R-:W-:-:S00]  /*09b0*/  NOP ;  /* 0x0000000000007918 */ /* 0x000fc00000000000 */
[----:B------:R-:W-:-:S00]  /*09c0*/  NOP ;  /* 0x0000000000007918 */ /* 0x000fc00000000000 */
[----:B------:R-:W-:-:S00]  /*09d0*/  NOP ;  /* 0x0000000000007918 */ /* 0x000fc00000000000 */
[----:B------:R-:W-:-:S00]  /*09e0*/  NOP ;  /* 0x0000000000007918 */ /* 0x000fc00000000000 */
[----:B------:R-:W-:-:S00]  /*09f0*/  NOP ;  /* 0x0000000000007918 */ /* 0x000fc00000000000 */
.L_x_5:


//--------------------- .nv.shared.reserved.0     --------------------------
	.section	.nv.shared.reserved.0,"aw",@nobits
	.weak		__nv_reservedSMEM_offset_0_alias
	.size		__nv_reservedSMEM_offset_0_alias, 0, 64
	.other		__nv_reservedSMEM_offset_0_alias,@"STO_CUDA_RESERVED_SHARED STV_DEFAULT"
__nv_reservedSMEM_offset_0_alias:
	.zero		0
	.zero		64


//--------------------- .nv.constant0._Z19device_Matrix_multiPKdS0_Pdiii --------------------------
	.section	.nv.constant0._Z19device_Matrix_multiPKdS0_Pdiii,"a",@progbits
	.sectionflags	@""
	.align	4
.nv.constant0._Z19device_Matrix_multiPKdS0_Pdiii:
	.zero		932


//--------------------- SYMBOLS --------------------------

	.type		.nv.reservedSmem.offset0,@object
	.size		.nv.reservedSmem.offset0,0x4
